//
// Generated by NVIDIA NVVM Compiler
//
// Compiler Build ID: CL-36424714
// Cuda compilation tools, release 13.0, V13.0.88
// Based on NVVM 20.0.0
//

.version 9.0
.target sm_100
.address_size 64

	// .globl	_Z9ldgLookupPKfPfi

.visible .entry _Z9ldgLookupPKfPfi(
	.param .u64 .ptr .align 1 _Z9ldgLookupPKfPfi_param_0,
	.param .u64 .ptr .align 1 _Z9ldgLookupPKfPfi_param_1,
	.param .u32 _Z9ldgLookupPKfPfi_param_2
)
{
	.reg .pred 	%p<2>;
	.reg .b32 	%r<11>;
	.reg .b32 	%f<2>;
	.reg .b64 	%rd<9>;

	ld.param.u64 	%rd1, [_Z9ldgLookupPKfPfi_param_0];
	ld.param.u64 	%rd2, [_Z9ldgLookupPKfPfi_param_1];
	ld.param.u32 	%r2, [_Z9ldgLookupPKfPfi_param_2];
	mov.u32 	%r3, %ctaid.x;
	mov.u32 	%r4, %ntid.x;
	mov.u32 	%r5, %tid.x;
	mad.lo.s32 	%r1, %r3, %r4, %r5;
	setp.ge.s32 	%p1, %r1, %r2;
	@%p1 bra 	$L__BB0_2;
	cvta.to.global.u64 	%rd3, %rd1;
	cvta.to.global.u64 	%rd4, %rd2;
	shr.s32 	%r6, %r1, 31;
	shr.u32 	%r7, %r6, 22;
	add.s32 	%r8, %r1, %r7;
	and.b32  	%r9, %r8, -1024;
	sub.s32 	%r10, %r1, %r9;
	mul.wide.s32 	%rd5, %r10, 4;
	add.s64 	%rd6, %rd3, %rd5;
	ld.global.nc.f32 	%f1, [%rd6];
	mul.wide.s32 	%rd7, %r1, 4;
	add.s64 	%rd8, %rd4, %rd7;
	st.global.f32 	[%rd8], %f1;
$L__BB0_2:
	ret;

}
	// .globl	_Z29stream_ordered_memory_examplev
.visible .entry _Z29stream_ordered_memory_examplev()
{


	ret;

}
	// .globl	_Z11tma_examplev
.visible .entry _Z11tma_examplev()
{


	ret;

}


// ===== COMPILED SASS (sm_100) =====

	.target	sm_100

	.elftype	@"ET_EXEC"


//--------------------- .note.nv.tkinfo           --------------------------
	.section	.note.nv.tkinfo,"",@"SHT_NOTE"
	.sectionflags	@"SHF_NOTE_NV_TKINFO"
	.tkinfo
        /*0018*/ 	.word	0x00000002
        /*0030*/ 	.string	""
        /*0030*/ 	.string	"ptxas"
        /*0030*/ 	.string	"Cuda compilation tools, release 13.0, V13.0.88"
        /*0030*/ 	.string	"Build cuda_13.0.r13.0/compiler.36424714_0"
        /*0030*/ 	.string	"-arch sm_100 -m 64 "



//--------------------- .note.nv.cuinfo           --------------------------
	.section	.note.nv.cuinfo,"",@"SHT_NOTE"
	.sectionflags	@"SHF_NOTE_NV_CUINFO"
        /*0018*/ 	.short	0x0002
        /*001a*/ 	.short	0x0064
        /*001c*/ 	.short	0x0082
	.zero		2


//--------------------- .nv.info                  --------------------------
	.section	.nv.info,"",@"SHT_CUDA_INFO"
	.align	4


	//----- nvinfo : EIATTR_REGCOUNT
	.align		4
        /*0000*/ 	.byte	0x04, 0x2f
        /*0002*/ 	.short	(.L_1 - .L_0)
	.align		4
.L_0:
        /*0004*/ 	.word	index@(_Z9ldgLookupPKfPfi)
        /*0008*/ 	.word	0x0000000a


	//----- nvinfo : EIATTR_FRAME_SIZE
	.align		4
.L_1:
        /*000c*/ 	.byte	0x04, 0x11
        /*000e*/ 	.short	(.L_3 - .L_2)
	.align		4
.L_2:
        /*0010*/ 	.word	index@(_Z9ldgLookupPKfPfi)
        /*0014*/ 	.word	0x00000000


	//----- nvinfo : EIATTR_REGCOUNT
	.align		4
.L_3:
        /*0018*/ 	.byte	0x04, 0x2f
        /*001a*/ 	.short	(.L_5 - .L_4)
	.align		4
.L_4:
        /*001c*/ 	.word	index@(_Z29stream_ordered_memory_examplev)
        /*0020*/ 	.word	0x00000004


	//----- nvinfo : EIATTR_FRAME_SIZE
	.align		4
.L_5:
        /*0024*/ 	.byte	0x04, 0x11
        /*0026*/ 	.short	(.L_7 - .L_6)
	.align		4
.L_6:
        /*0028*/ 	.word	index@(_Z29stream_ordered_memory_examplev)
        /*002c*/ 	.word	0x00000000


	//----- nvinfo : EIATTR_REGCOUNT
	.align		4
.L_7:
        /*0030*/ 	.byte	0x04, 0x2f
        /*0032*/ 	.short	(.L_9 - .L_8)
	.align		4
.L_8:
        /*0034*/ 	.word	index@(_Z11tma_examplev)
        /*0038*/ 	.word	0x00000004


	//----- nvinfo : EIATTR_FRAME_SIZE
	.align		4
.L_9:
        /*003c*/ 	.byte	0x04, 0x11
        /*003e*/ 	.short	(.L_11 - .L_10)
	.align		4
.L_10:
        /*0040*/ 	.word	index@(_Z11tma_examplev)
        /*0044*/ 	.word	0x00000000


	//----- nvinfo : EIATTR_MIN_STACK_SIZE
	.align		4
.L_11:
        /*0048*/ 	.byte	0x04, 0x12
        /*004a*/ 	.short	(.L_13 - .L_12)
	.align		4
.L_12:
        /*004c*/ 	.word	index@(_Z11tma_examplev)
        /*0050*/ 	.word	0x00000000


	//----- nvinfo : EIATTR_MIN_STACK_SIZE
	.align		4
.L_13:
        /*0054*/ 	.byte	0x04, 0x12
        /*0056*/ 	.short	(.L_15 - .L_14)
	.align		4
.L_14:
        /*0058*/ 	.word	index@(_Z29stream_ordered_memory_examplev)
        /*005c*/ 	.word	0x00000000


	//----- nvinfo : EIATTR_MIN_STACK_SIZE
	.align		4
.L_15:
        /*0060*/ 	.byte	0x04, 0x12
        /*0062*/ 	.short	(.L_17 - .L_16)
	.align		4
.L_16:
        /*0064*/ 	.word	index@(_Z9ldgLookupPKfPfi)
        /*0068*/ 	.word	0x00000000
.L_17:


//--------------------- .nv.compat                --------------------------
	.section	.nv.compat,"",@"SHT_CUDA_COMPAT_INFO"
	.align	4
        /*0000*/ 	.byte	0x02, 0x09, 0x00, 0x00, 0x02, 0x02, 0x01, 0x00, 0x02, 0x05, 0x05, 0x00, 0x03, 0x07, 0x01, 0x01
        /*0010*/ 	.byte	0x02, 0x03, 0x00, 0x00, 0x02, 0x06, 0x01, 0x00, 0x04, 0x0b, 0x08, 0x00, 0x09, 0x00, 0x00, 0x00
        /*0020*/ 	.byte	0x00, 0x00, 0x00, 0x00


//--------------------- .nv.info._Z11tma_examplev --------------------------
	.section	.nv.info._Z11tma_examplev,"",@"SHT_CUDA_INFO"
	.sectionflags	@""
	.align	4


	//----- nvinfo : EIATTR_CUDA_API_VERSION
	.align		4
        /*0000*/ 	.byte	0x04, 0x37
        /*0002*/ 	.short	(.L_19 - .L_18)
.L_18:
        /*0004*/ 	.word	0x00000082


	//----- nvinfo : EIATTR_SPARSE_MMA_MASK
	.align		4
.L_19:
        /*0008*/ 	.byte	0x03, 0x50
        /*000a*/ 	.short	0x0000


	//----- nvinfo : EIATTR_MAXREG_COUNT
	.align		4
        /*000c*/ 	.byte	0x03, 0x1b
        /*000e*/ 	.short	0x00ff


	//----- nvinfo : EIATTR_MERCURY_ISA_VERSION
	.align		4
        /*0010*/ 	.byte	0x03, 0x5f
        /*0012*/ 	.short	0x0101


	//----- nvinfo : EIATTR_VRC_CTA_INIT_COUNT
	.align		4
        /*0014*/ 	.byte	0x02, 0x4a
	.zero		1
	.zero		1


	//----- nvinfo : EIATTR_EXIT_INSTR_OFFSETS
	.align		4
        /*0018*/ 	.byte	0x04, 0x1c
        /*001a*/ 	.short	(.L_21 - .L_20)


	//   ....[0]....
.L_20:
        /*001c*/ 	.word	0x00000010


	//----- nvinfo : EIATTR_SW_WAR
	.align		4
.L_21:
        /*0020*/ 	.byte	0x04, 0x36
        /*0022*/ 	.short	(.L_23 - .L_22)
.L_22:
        /*0024*/ 	.word	0x00000008
.L_23:


//--------------------- .nv.info._Z29stream_ordered_memory_examplev --------------------------
	.section	.nv.info._Z29stream_ordered_memory_examplev,"",@"SHT_CUDA_INFO"
	.sectionflags	@""
	.align	4


	//----- nvinfo : EIATTR_CUDA_API_VERSION
	.align		4
        /*0000*/ 	.byte	0x04, 0x37
        /*0002*/ 	.short	(.L_25 - .L_24)
.L_24:
        /*0004*/ 	.word	0x00000082


	//----- nvinfo : EIATTR_SPARSE_MMA_MASK
	.align		4
.L_25:
        /*0008*/ 	.byte	0x03, 0x50
        /*000a*/ 	.short	0x0000


	//----- nvinfo : EIATTR_MAXREG_COUNT
	.align		4
        /*000c*/ 	.byte	0x03, 0x1b
        /*000e*/ 	.short	0x00ff


	//----- nvinfo : EIATTR_MERCURY_ISA_VERSION
	.align		4
        /*0010*/ 	.byte	0x03, 0x5f
        /*0012*/ 	.short	0x0101


	//----- nvinfo : EIATTR_VRC_CTA_INIT_COUNT
	.align		4
        /*0014*/ 	.byte	0x02, 0x4a
	.zero		1
	.zero		1


	//----- nvinfo : EIATTR_EXIT_INSTR_OFFSETS
	.align		4
        /*0018*/ 	.byte	0x04, 0x1c
        /*001a*/ 	.short	(.L_27 - .L_26)


	//   ....[0]....
.L_26:
        /*001c*/ 	.word	0x00000010


	//----- nvinfo : EIATTR_SW_WAR
	.align		4
.L_27:
        /*0020*/ 	.byte	0x04, 0x36
        /*0022*/ 	.short	(.L_29 - .L_28)
.L_28:
        /*0024*/ 	.word	0x00000008
.L_29:


//--------------------- .nv.info._Z9ldgLookupPKfPfi --------------------------
	.section	.nv.info._Z9ldgLookupPKfPfi,"",@"SHT_CUDA_INFO"
	.sectionflags	@""
	.align	4


	//----- nvinfo : EIATTR_CUDA_API_VERSION
	.align		4
        /*0000*/ 	.byte	0x04, 0x37
        /*0002*/ 	.short	(.L_31 - .L_30)
.L_30:
        /*0004*/ 	.word	0x00000082


	//----- nvinfo : EIATTR_KPARAM_INFO
	.align		4
.L_31:
        /*0008*/ 	.byte	0x04, 0x17
        /*000a*/ 	.short	(.L_33 - .L_32)
.L_32:
        /*000c*/ 	.word	0x00000000
        /*0010*/ 	.short	0x0002
        /*0012*/ 	.short	0x0010
        /*0014*/ 	.byte	0x00, 0xf0, 0x11, 0x00


	//----- nvinfo : EIATTR_KPARAM_INFO
	.align		4
.L_33:
        /*0018*/ 	.byte	0x04, 0x17
        /*001a*/ 	.short	(.L_35 - .L_34)
.L_34:
        /*001c*/ 	.word	0x00000000
        /*0020*/ 	.short	0x0001
        /*0022*/ 	.short	0x0008
        /*0024*/ 	.byte	0x00, 0xf5, 0x21, 0x00


	//----- nvinfo : EIATTR_KPARAM_INFO
	.align		4
.L_35:
        /*0028*/ 	.byte	0x04, 0x17
        /*002a*/ 	.short	(.L_37 - .L_36)
.L_36:
        /*002c*/ 	.word	0x00000000
        /*0030*/ 	.short	0x0000
        /*0032*/ 	.short	0x0000
        /*0034*/ 	.byte	0x00, 0xf5, 0x21, 0x00


	//----- nvinfo : EIATTR_SPARSE_MMA_MASK
	.align		4
.L_37:
        /*0038*/ 	.byte	0x03, 0x50
        /*003a*/ 	.short	0x0000


	//----- nvinfo : EIATTR_MAXREG_COUNT
	.align		4
        /*003c*/ 	.byte	0x03, 0x1b
        /*003e*/ 	.short	0x00ff


	//----- nvinfo : EIATTR_MERCURY_ISA_VERSION
	.align		4
        /*0040*/ 	.byte	0x03, 0x5f
        /*0042*/ 	.short	0x0101


	//----- nvinfo : EIATTR_VRC_CTA_INIT_COUNT
	.align		4
        /*0044*/ 	.byte	0x02, 0x4a
	.zero		1
	.zero		1


	//----- nvinfo : EIATTR_EXIT_INSTR_OFFSETS
	.align		4
        /*0048*/ 	.byte	0x04, 0x1c
        /*004a*/ 	.short	(.L_39 - .L_38)


	//   ....[0]....
.L_38:
        /*004c*/ 	.word	0x00000070


	//   ....[1]....
        /*0050*/ 	.word	0x00000130


	//----- nvinfo : EIATTR_CBANK_PARAM_SIZE
	.align		4
.L_39:
        /*0054*/ 	.byte	0x03, 0x19
        /*0056*/ 	.short	0x0014


	//----- nvinfo : EIATTR_PARAM_CBANK
	.align		4
        /*0058*/ 	.byte	0x04, 0x0a
        /*005a*/ 	.short	(.L_41 - .L_40)
	.align		4
.L_40:
        /*005c*/ 	.word	index@(.nv.constant0._Z9ldgLookupPKfPfi)
        /*0060*/ 	.short	0x0380
        /*0062*/ 	.short	0x0014


	//----- nvinfo : EIATTR_SW_WAR
	.align		4
.L_41:
        /*0064*/ 	.byte	0x04, 0x36
        /*0066*/ 	.short	(.L_43 - .L_42)
.L_42:
        /*0068*/ 	.word	0x00000008
.L_43:


//--------------------- .nv.callgraph             --------------------------
	.section	.nv.callgraph,"",@"SHT_CUDA_CALLGRAPH"
	.align	4
	.sectionentsize	8
	.align		4
        /*0000*/ 	.word	0x00000000
	.align		4
        /*0004*/ 	.word	0xffffffff
	.align		4
        /*0008*/ 	.word	0x00000000
	.align		4
        /*000c*/ 	.word	0xfffffffe
	.align		4
        /*0010*/ 	.word	0x00000000
	.align		4
        /*0014*/ 	.word	0xfffffffd
	.align		4
        /*0018*/ 	.word	0x00000000
	.align		4
        /*001c*/ 	.word	0xfffffffc


//--------------------- .text._Z11tma_examplev    --------------------------
	.section	.text._Z11tma_examplev,"ax",@progbits
	.align	128
        .global         _Z11tma_examplev
        .type           _Z11tma_examplev,@function
        .size           _Z11tma_examplev,(.L_x_3 - _Z11tma_examplev)
        .other          _Z11tma_examplev,@"STO_CUDA_ENTRY STV_DEFAULT"
_Z11tma_examplev:
.text._Z11tma_examplev:
[----:B------:R-:W-:Y:S01]  /*0000*/  LDC R1, c[0x0][0x37c] ;  /* 0x0000df00ff017b82 */ /* 0x000fe20000000800 */
[----:B------:R-:W-:Y:S05]  /*0010*/  EXIT ;  /* 0x000000000000794d */ /* 0x000fea0003800000 */
.L_x_0:
[----:B------:R-:W-:-:S00]  /*0020*/  BRA `(.L_x_0) ;  /* 0xfffffffc00fc7947 */ /* 0x000fc0000383ffff */
[----:B------:R-:W-:-:S00]  /*0030*/  NOP ;  /* 0x0000000000007918 */ /* 0x000fc00000000000 */
        /* <DEDUP_REMOVED lines=12> */
.L_x_3:


//--------------------- .text._Z29stream_ordered_memory_examplev --------------------------
	.section	.text._Z29stream_ordered_memory_examplev,"ax",@progbits
	.align	128
        .global         _Z29stream_ordered_memory_examplev
        .type           _Z29stream_ordered_memory_examplev,@function
        .size           _Z29stream_ordered_memory_examplev,(.L_x_4 - _Z29stream_ordered_memory_examplev)
        .other          _Z29stream_ordered_memory_examplev,@"STO_CUDA_ENTRY STV_DEFAULT"
_Z29stream_ordered_memory_examplev:
.text._Z29stream_ordered_memory_examplev:
[----:B------:R-:W-:Y:S01]  /*0000*/  LDC R1, c[0x0][0x37c] ;  /* 0x0000df00ff017b82 */ /* 0x000fe20000000800 */
[----:B------:R-:W-:Y:S05]  /*0010*/  EXIT ;  /* 0x000000000000794d */ /* 0x000fea0003800000 */
.L_x_1:
        /* <DEDUP_REMOVED lines=14> */
.L_x_4:


//--------------------- .text._Z9ldgLookupPKfPfi  --------------------------
	.section	.text._Z9ldgLookupPKfPfi,"ax",@progbits
	.align	128
        .global         _Z9ldgLookupPKfPfi
        .type           _Z9ldgLookupPKfPfi,@function
        .size           _Z9ldgLookupPKfPfi,(.L_x_5 - _Z9ldgLookupPKfPfi)
        .other          _Z9ldgLookupPKfPfi,@"STO_CUDA_ENTRY STV_DEFAULT"
_Z9ldgLookupPKfPfi:
.text._Z9ldgLookupPKfPfi:
[----:B------:R-:W-:Y:S01]  /*0000*/  LDC R1, c[0x0][0x37c] ;  /* 0x0000df00ff017b82 */ /* 0x000fe20000000800 */
[----:B------:R-:W0:Y:S07]  /*0010*/  S2R R0, SR_TID.X ;  /* 0x0000000000007919 */ /* 0x000e2e0000002100 */
[----:B------:R-:W0:Y:S01]  /*0020*/  S2UR UR4, SR_CTAID.X ;  /* 0x00000000000479c3 */ /* 0x000e220000002500 */
[----:B------:R-:W1:Y:S07]  /*0030*/  LDCU UR5, c[0x0][0x390] ;  /* 0x00007200ff0577ac */ /* 0x000e6e0008000800 */
[----:B------:R-:W0:Y:S02]  /*0040*/  LDC R7, c[0x0][0x360] ;  /* 0x0000d800ff077b82 */ /* 0x000e240000000800 */
[----:B0-----:R-:W-:-:S05]  /*0050*/  IMAD R7, R7, UR4, R0 ;  /* 0x0000000407077c24 */ /* 0x001fca000f8e0200 */
[----:B-1----:R-:W-:-:S13]  /*0060*/  ISETP.GE.AND P0, PT, R7, UR5, PT ;  /* 0x0000000507007c0c */ /* 0x002fda000bf06270 */
[----:B------:R-:W-:Y:S05]  /*0070*/  @P0 EXIT ;  /* 0x000000000000094d */ /* 0x000fea0003800000 */
[----:B------:R-:W0:Y:S01]  /*0080*/  LDC.64 R2, c[0x0][0x380] ;  /* 0x0000e000ff027b82 */ /* 0x000e220000000a00 */
[----:B------:R-:W-:Y:S01]  /*0090*/  SHF.R.S32.HI R0, RZ, 0x1f, R7 ;  /* 0x0000001fff007819 */ /* 0x000fe20000011407 */
[----:B------:R-:W1:Y:S03]  /*00a0*/  LDCU.64 UR4, c[0x0][0x358] ;  /* 0x00006b00ff0477ac */ /* 0x000e660008000a00 */
[----:B------:R-:W-:-:S04]  /*00b0*/  LEA.HI R0, R0, R7, RZ, 0xa ;  /* 0x0000000700007211 */ /* 0x000fc800078f50ff */
[----:B------:R-:W-:-:S04]  /*00c0*/  LOP3.LUT R0, R0, 0xfffffc00, RZ, 0xc0, !PT ;  /* 0xfffffc0000007812 */ /* 0x000fc800078ec0ff */
[----:B------:R-:W-:-:S05]  /*00d0*/  IADD3 R5, PT, PT, R7, -R0, RZ ;  /* 0x8000000007057210 */ /* 0x000fca0007ffe0ff */
[----:B0-----:R-:W-:Y:S02]  /*00e0*/  IMAD.WIDE R2, R5, 0x4, R2 ;  /* 0x0000000405027825 */ /* 0x001fe400078e0202 */
[----:B------:R-:W0:Y:S04]  /*00f0*/  LDC.64 R4, c[0x0][0x388] ;  /* 0x0000e200ff047b82 */ /* 0x000e280000000a00 */
[----:B-1----:R-:W2:Y:S01]  /*0100*/  LDG.E.CONSTANT R3, desc[UR4][R2.64] ;  /* 0x0000000402037981 */ /* 0x002ea2000c1e9900 */
[----:B0-----:R-:W-:-:S05]  /*0110*/  IMAD.WIDE R4, R7, 0x4, R4 ;  /* 0x0000000407047825 */ /* 0x001fca00078e0204 */
[----:B--2---:R-:W-:Y:S01]  /*0120*/  STG.E desc[UR4][R4.64], R3 ;  /* 0x0000000304007986 */ /* 0x004fe2000c101904 */
[----:B------:R-:W-:Y:S05]  /*0130*/  EXIT ;  /* 0x000000000000794d */ /* 0x000fea0003800000 */
.L_x_2:
        /* <DEDUP_REMOVED lines=12> */
.L_x_5:


//--------------------- .nv.shared.reserved.0     --------------------------
	.section	.nv.shared.reserved.0,"aw",@nobits
	.weak		__nv_reservedSMEM_offset_0_alias
	.size		__nv_reservedSMEM_offset_0_alias, 0, 64
	.other		__nv_reservedSMEM_offset_0_alias,@"STO_CUDA_RESERVED_SHARED STV_DEFAULT"
__nv_reservedSMEM_offset_0_alias:
	.zero		0
	.zero		64


//--------------------- .nv.constant0._Z11tma_examplev --------------------------
	.section	.nv.constant0._Z11tma_examplev,"a",@progbits
	.sectionflags	@""
	.align	4
.nv.constant0._Z11tma_examplev:
	.zero		896


//--------------------- .nv.constant0._Z29stream_ordered_memory_examplev --------------------------
	.section	.nv.constant0._Z29stream_ordered_memory_examplev,"a",@progbits
	.sectionflags	@""
	.align	4
.nv.constant0._Z29stream_ordered_memory_examplev:
	.zero		896


//--------------------- .nv.constant0._Z9ldgLookupPKfPfi --------------------------
	.section	.nv.constant0._Z9ldgLookupPKfPfi,"a",@progbits
	.sectionflags	@""
	.align	4
.nv.constant0._Z9ldgLookupPKfPfi:
	.zero		916


//--------------------- SYMBOLS --------------------------

	.type		.nv.reservedSmem.offset0,@object
	.size		.nv.reservedSmem.offset0,0x4
